//
// Generated by NVIDIA NVVM Compiler
//
// Compiler Build ID: CL-36424714
// Cuda compilation tools, release 13.0, V13.0.88
// Based on NVVM 20.0.0
//

.version 9.0
.target sm_100
.address_size 64

	// .globl	_Z6kernelPPciS0_
.extern .func  (.param .b32 func_retval0) vprintf
(
	.param .b64 vprintf_param_0,
	.param .b64 vprintf_param_1
)
;
.const .align 1 .b8 dictionary[10] = {48, 49, 50, 51, 52, 53, 54, 55, 56, 57};
.global .align 1 .b8 _ZN34_INTERNAL_a0626b2d_4_k_cu_1fa0e5264cuda3std3__45__cpo5beginE[1];
.global .align 1 .b8 _ZN34_INTERNAL_a0626b2d_4_k_cu_1fa0e5264cuda3std3__45__cpo3endE[1];
.global .align 1 .b8 _ZN34_INTERNAL_a0626b2d_4_k_cu_1fa0e5264cuda3std3__45__cpo6cbeginE[1];
.global .align 1 .b8 _ZN34_INTERNAL_a0626b2d_4_k_cu_1fa0e5264cuda3std3__45__cpo4cendE[1];
.global .align 1 .b8 _ZN34_INTERNAL_a0626b2d_4_k_cu_1fa0e5264cuda3std3__45__cpo6rbeginE[1];
.global .align 1 .b8 _ZN34_INTERNAL_a0626b2d_4_k_cu_1fa0e5264cuda3std3__45__cpo4rendE[1];
.global .align 1 .b8 _ZN34_INTERNAL_a0626b2d_4_k_cu_1fa0e5264cuda3std3__45__cpo7crbeginE[1];
.global .align 1 .b8 _ZN34_INTERNAL_a0626b2d_4_k_cu_1fa0e5264cuda3std3__45__cpo5crendE[1];
.global .align 1 .b8 _ZN34_INTERNAL_a0626b2d_4_k_cu_1fa0e5264cuda3std3__436_GLOBAL__N__a0626b2d_4_k_cu_1fa0e5266ignoreE[1];
.global .align 1 .b8 _ZN34_INTERNAL_a0626b2d_4_k_cu_1fa0e5264cuda3std3__419piecewise_constructE[1];
.global .align 1 .b8 _ZN34_INTERNAL_a0626b2d_4_k_cu_1fa0e5264cuda3std3__48in_placeE[1];
.global .align 1 .b8 _ZN34_INTERNAL_a0626b2d_4_k_cu_1fa0e5264cuda3std3__420unreachable_sentinelE[1];
.global .align 1 .b8 _ZN34_INTERNAL_a0626b2d_4_k_cu_1fa0e5264cuda3std3__47nulloptE[1];
.global .align 1 .b8 _ZN34_INTERNAL_a0626b2d_4_k_cu_1fa0e5264cuda3std3__48unexpectE[1];
.global .align 1 .b8 _ZN34_INTERNAL_a0626b2d_4_k_cu_1fa0e5264cuda3std6ranges3__45__cpo4swapE[1];
.global .align 1 .b8 _ZN34_INTERNAL_a0626b2d_4_k_cu_1fa0e5264cuda3std6ranges3__45__cpo9iter_moveE[1];
.global .align 1 .b8 _ZN34_INTERNAL_a0626b2d_4_k_cu_1fa0e5264cuda3std6ranges3__45__cpo5beginE[1];
.global .align 1 .b8 _ZN34_INTERNAL_a0626b2d_4_k_cu_1fa0e5264cuda3std6ranges3__45__cpo3endE[1];
.global .align 1 .b8 _ZN34_INTERNAL_a0626b2d_4_k_cu_1fa0e5264cuda3std6ranges3__45__cpo6cbeginE[1];
.global .align 1 .b8 _ZN34_INTERNAL_a0626b2d_4_k_cu_1fa0e5264cuda3std6ranges3__45__cpo4cendE[1];
.global .align 1 .b8 _ZN34_INTERNAL_a0626b2d_4_k_cu_1fa0e5264cuda3std6ranges3__45__cpo7advanceE[1];
.global .align 1 .b8 _ZN34_INTERNAL_a0626b2d_4_k_cu_1fa0e5264cuda3std6ranges3__45__cpo9iter_swapE[1];
.global .align 1 .b8 _ZN34_INTERNAL_a0626b2d_4_k_cu_1fa0e5264cuda3std6ranges3__45__cpo4nextE[1];
.global .align 1 .b8 _ZN34_INTERNAL_a0626b2d_4_k_cu_1fa0e5264cuda3std6ranges3__45__cpo4prevE[1];
.global .align 1 .b8 _ZN34_INTERNAL_a0626b2d_4_k_cu_1fa0e5264cuda3std6ranges3__45__cpo4dataE[1];
.global .align 1 .b8 _ZN34_INTERNAL_a0626b2d_4_k_cu_1fa0e5264cuda3std6ranges3__45__cpo5cdataE[1];
.global .align 1 .b8 _ZN34_INTERNAL_a0626b2d_4_k_cu_1fa0e5264cuda3std6ranges3__45__cpo4sizeE[1];
.global .align 1 .b8 _ZN34_INTERNAL_a0626b2d_4_k_cu_1fa0e5264cuda3std6ranges3__45__cpo5ssizeE[1];
.global .align 1 .b8 _ZN34_INTERNAL_a0626b2d_4_k_cu_1fa0e5264cuda3std6ranges3__45__cpo8distanceE[1];
.global .align 1 .b8 _ZN34_INTERNAL_a0626b2d_4_k_cu_1fa0e5266thrust24THRUST_300001_SM_1000_NS8cuda_cub3parE[1];
.global .align 1 .b8 _ZN34_INTERNAL_a0626b2d_4_k_cu_1fa0e5266thrust24THRUST_300001_SM_1000_NS8cuda_cub10par_nosyncE[1];
.global .align 1 .b8 _ZN34_INTERNAL_a0626b2d_4_k_cu_1fa0e5266thrust24THRUST_300001_SM_1000_NS6system6detail10sequential3seqE[1];
.global .align 1 .b8 _ZN34_INTERNAL_a0626b2d_4_k_cu_1fa0e5266thrust24THRUST_300001_SM_1000_NS6system3cpp3parE[1];
.global .align 1 .b8 _ZN34_INTERNAL_a0626b2d_4_k_cu_1fa0e5266thrust24THRUST_300001_SM_1000_NS12placeholders2_1E[1];
.global .align 1 .b8 _ZN34_INTERNAL_a0626b2d_4_k_cu_1fa0e5266thrust24THRUST_300001_SM_1000_NS12placeholders2_2E[1];
.global .align 1 .b8 _ZN34_INTERNAL_a0626b2d_4_k_cu_1fa0e5266thrust24THRUST_300001_SM_1000_NS12placeholders2_3E[1];
.global .align 1 .b8 _ZN34_INTERNAL_a0626b2d_4_k_cu_1fa0e5266thrust24THRUST_300001_SM_1000_NS12placeholders2_4E[1];
.global .align 1 .b8 _ZN34_INTERNAL_a0626b2d_4_k_cu_1fa0e5266thrust24THRUST_300001_SM_1000_NS12placeholders2_5E[1];
.global .align 1 .b8 _ZN34_INTERNAL_a0626b2d_4_k_cu_1fa0e5266thrust24THRUST_300001_SM_1000_NS12placeholders2_6E[1];
.global .align 1 .b8 _ZN34_INTERNAL_a0626b2d_4_k_cu_1fa0e5266thrust24THRUST_300001_SM_1000_NS12placeholders2_7E[1];
.global .align 1 .b8 _ZN34_INTERNAL_a0626b2d_4_k_cu_1fa0e5266thrust24THRUST_300001_SM_1000_NS12placeholders2_8E[1];
.global .align 1 .b8 _ZN34_INTERNAL_a0626b2d_4_k_cu_1fa0e5266thrust24THRUST_300001_SM_1000_NS12placeholders2_9E[1];
.global .align 1 .b8 _ZN34_INTERNAL_a0626b2d_4_k_cu_1fa0e5266thrust24THRUST_300001_SM_1000_NS12placeholders3_10E[1];
.global .align 1 .b8 _ZN34_INTERNAL_a0626b2d_4_k_cu_1fa0e5266thrust24THRUST_300001_SM_1000_NS3seqE[1];
.global .align 1 .b8 _ZN34_INTERNAL_a0626b2d_4_k_cu_1fa0e5266thrust24THRUST_300001_SM_1000_NS6deviceE[1];
.global .align 1 .b8 $str[5] = {37, 115, 32, 10};

.visible .entry _Z6kernelPPciS0_(
	.param .u64 .ptr .align 1 _Z6kernelPPciS0__param_0,
	.param .u32 _Z6kernelPPciS0__param_1,
	.param .u64 .ptr .align 1 _Z6kernelPPciS0__param_2
)
{
	.local .align 8 .b8 	__local_depot0[8];
	.reg .b64 	%SP;
	.reg .b64 	%SPL;
	.reg .b32 	%r<3>;
	.reg .b64 	%rd<8>;

	mov.u64 	%SPL, __local_depot0;
	cvta.local.u64 	%SP, %SPL;
	ld.param.u64 	%rd1, [_Z6kernelPPciS0__param_2];
	cvta.to.global.u64 	%rd2, %rd1;
	add.u64 	%rd3, %SP, 0;
	add.u64 	%rd4, %SPL, 0;
	ld.global.u64 	%rd5, [%rd2+560];
	st.local.u64 	[%rd4], %rd5;
	mov.u64 	%rd6, $str;
	cvta.global.u64 	%rd7, %rd6;
	{ // callseq 0, 0
	.param .b64 param0;
	st.param.b64 	[param0], %rd7;
	.param .b64 param1;
	st.param.b64 	[param1], %rd3;
	.param .b32 retval0;
	call.uni (retval0), 
	vprintf, 
	(
	param0, 
	param1
	);
	ld.param.b32 	%r1, [retval0];
	} // callseq 0
	ret;

}
	// .globl	_ZN3cub18CUB_300001_SM_10006detail11EmptyKernelIvEEvv
.visible .entry _ZN3cub18CUB_300001_SM_10006detail11EmptyKernelIvEEvv()
{


	ret;

}


// ===== COMPILED SASS (sm_100) =====

	.target	sm_100

	.elftype	@"ET_EXEC"


//--------------------- .note.nv.tkinfo           --------------------------
	.section	.note.nv.tkinfo,"",@"SHT_NOTE"
	.sectionflags	@"SHF_NOTE_NV_TKINFO"
	.tkinfo
        /*0018*/ 	.word	0x00000002
        /*0030*/ 	.string	""
        /*0030*/ 	.string	"ptxas"
        /*0030*/ 	.string	"Cuda compilation tools, release 13.0, V13.0.88"
        /*0030*/ 	.string	"Build cuda_13.0.r13.0/compiler.36424714_0"
        /*0030*/ 	.string	"-arch sm_100 -m 64 "



//--------------------- .note.nv.cuinfo           --------------------------
	.section	.note.nv.cuinfo,"",@"SHT_NOTE"
	.sectionflags	@"SHF_NOTE_NV_CUINFO"
        /*0018*/ 	.short	0x0002
        /*001a*/ 	.short	0x0064
        /*001c*/ 	.short	0x0082
	.zero		2


//--------------------- .nv.info                  --------------------------
	.section	.nv.info,"",@"SHT_CUDA_INFO"
	.align	4


	//----- nvinfo : EIATTR_REGCOUNT
	.align		4
        /*0000*/ 	.byte	0x04, 0x2f
        /*0002*/ 	.short	(.L_48 - .L_47)
	.align		4
.L_47:
        /*0004*/ 	.word	index@(_Z6kernelPPciS0_)
        /*0008*/ 	.word	0x00000018


	//----- nvinfo : EIATTR_FRAME_SIZE
	.align		4
.L_48:
        /*000c*/ 	.byte	0x04, 0x11
        /*000e*/ 	.short	(.L_50 - .L_49)
	.align		4
.L_49:
        /*0010*/ 	.word	index@(_Z6kernelPPciS0_)
        /*0014*/ 	.word	0x00000008


	//----- nvinfo : EIATTR_REGCOUNT
	.align		4
.L_50:
        /*0018*/ 	.byte	0x04, 0x2f
        /*001a*/ 	.short	(.L_52 - .L_51)
	.align		4
.L_51:
        /*001c*/ 	.word	index@(_ZN3cub18CUB_300001_SM_10006detail11EmptyKernelIvEEvv)
        /*0020*/ 	.word	0x00000004


	//----- nvinfo : EIATTR_FRAME_SIZE
	.align		4
.L_52:
        /*0024*/ 	.byte	0x04, 0x11
        /*0026*/ 	.short	(.L_54 - .L_53)
	.align		4
.L_53:
        /*0028*/ 	.word	index@(_ZN3cub18CUB_300001_SM_10006detail11EmptyKernelIvEEvv)
        /*002c*/ 	.word	0x00000000


	//----- nvinfo : EIATTR_MIN_STACK_SIZE
	.align		4
.L_54:
        /*0030*/ 	.byte	0x04, 0x12
        /*0032*/ 	.short	(.L_56 - .L_55)
	.align		4
.L_55:
        /*0034*/ 	.word	index@(_ZN3cub18CUB_300001_SM_10006detail11EmptyKernelIvEEvv)
        /*0038*/ 	.word	0x00000000


	//----- nvinfo : EIATTR_MIN_STACK_SIZE
	.align		4
.L_56:
        /*003c*/ 	.byte	0x04, 0x12
        /*003e*/ 	.short	(.L_58 - .L_57)
	.align		4
.L_57:
        /*0040*/ 	.word	index@(_Z6kernelPPciS0_)
        /*0044*/ 	.word	0x00000008
.L_58:


//--------------------- .nv.compat                --------------------------
	.section	.nv.compat,"",@"SHT_CUDA_COMPAT_INFO"
	.align	4
        /*0000*/ 	.byte	0x02, 0x09, 0x00, 0x00, 0x02, 0x02, 0x01, 0x00, 0x02, 0x05, 0x05, 0x00, 0x03, 0x07, 0x01, 0x01
        /*0010*/ 	.byte	0x02, 0x03, 0x00, 0x00, 0x02, 0x06, 0x01, 0x00, 0x04, 0x0b, 0x08, 0x00, 0x09, 0x00, 0x00, 0x00
        /*0020*/ 	.byte	0x00, 0x00, 0x00, 0x00


//--------------------- .nv.info._ZN3cub18CUB_300001_SM_10006detail11EmptyKernelIvEEvv --------------------------
	.section	.nv.info._ZN3cub18CUB_300001_SM_10006detail11EmptyKernelIvEEvv,"",@"SHT_CUDA_INFO"
	.sectionflags	@""
	.align	4


	//----- nvinfo : EIATTR_CUDA_API_VERSION
	.align		4
        /*0000*/ 	.byte	0x04, 0x37
        /*0002*/ 	.short	(.L_60 - .L_59)
.L_59:
        /*0004*/ 	.word	0x00000082


	//----- nvinfo : EIATTR_SPARSE_MMA_MASK
	.align		4
.L_60:
        /*0008*/ 	.byte	0x03, 0x50
        /*000a*/ 	.short	0x0000


	//----- nvinfo : EIATTR_MAXREG_COUNT
	.align		4
        /*000c*/ 	.byte	0x03, 0x1b
        /*000e*/ 	.short	0x00ff


	//----- nvinfo : EIATTR_MERCURY_ISA_VERSION
	.align		4
        /*0010*/ 	.byte	0x03, 0x5f
        /*0012*/ 	.short	0x0101


	//----- nvinfo : EIATTR_VRC_CTA_INIT_COUNT
	.align		4
        /*0014*/ 	.byte	0x02, 0x4a
	.zero		1
	.zero		1


	//----- nvinfo : EIATTR_EXIT_INSTR_OFFSETS
	.align		4
        /*0018*/ 	.byte	0x04, 0x1c
        /*001a*/ 	.short	(.L_62 - .L_61)


	//   ....[0]....
.L_61:
        /*001c*/ 	.word	0x00000010


	//----- nvinfo : EIATTR_SW_WAR
	.align		4
.L_62:
        /*0020*/ 	.byte	0x04, 0x36
        /*0022*/ 	.short	(.L_64 - .L_63)
.L_63:
        /*0024*/ 	.word	0x00000008
.L_64:


//--------------------- .nv.info._Z6kernelPPciS0_ --------------------------
	.section	.nv.info._Z6kernelPPciS0_,"",@"SHT_CUDA_INFO"
	.sectionflags	@""
	.align	4


	//----- nvinfo : EIATTR_CUDA_API_VERSION
	.align		4
        /*0000*/ 	.byte	0x04, 0x37
        /*0002*/ 	.short	(.L_66 - .L_65)
.L_65:
        /*0004*/ 	.word	0x00000082


	//----- nvinfo : EIATTR_KPARAM_INFO
	.align		4
.L_66:
        /*0008*/ 	.byte	0x04, 0x17
        /*000a*/ 	.short	(.L_68 - .L_67)
.L_67:
        /*000c*/ 	.word	0x00000000
        /*0010*/ 	.short	0x0002
        /*0012*/ 	.short	0x0010
        /*0014*/ 	.byte	0x00, 0xf5, 0x21, 0x00


	//----- nvinfo : EIATTR_KPARAM_INFO
	.align		4
.L_68:
        /*0018*/ 	.byte	0x04, 0x17
        /*001a*/ 	.short	(.L_70 - .L_69)
.L_69:
        /*001c*/ 	.word	0x00000000
        /*0020*/ 	.short	0x0001
        /*0022*/ 	.short	0x0008
        /*0024*/ 	.byte	0x00, 0xf0, 0x11, 0x00


	//----- nvinfo : EIATTR_KPARAM_INFO
	.align		4
.L_70:
        /*0028*/ 	.byte	0x04, 0x17
        /*002a*/ 	.short	(.L_72 - .L_71)
.L_71:
        /*002c*/ 	.word	0x00000000
        /*0030*/ 	.short	0x0000
        /*0032*/ 	.short	0x0000
        /*0034*/ 	.byte	0x00, 0xf5, 0x21, 0x00


	//----- nvinfo : EIATTR_SPARSE_MMA_MASK
	.align		4
.L_72:
        /*0038*/ 	.byte	0x03, 0x50
        /*003a*/ 	.short	0x0000


	//----- nvinfo : EIATTR_MAXREG_COUNT
	.align		4
        /*003c*/ 	.byte	0x03, 0x1b
        /*003e*/ 	.short	0x00ff


	//----- nvinfo : EIATTR_EXTERNS
	.align		4
        /*0040*/ 	.byte	0x04, 0x0f
        /*0042*/ 	.short	(.L_74 - .L_73)


	//   ....[0]....
	.align		4
.L_73:
        /*0044*/ 	.word	index@(vprintf)


	//----- nvinfo : EIATTR_MERCURY_ISA_VERSION
	.align		4
.L_74:
        /*0048*/ 	.byte	0x03, 0x5f
        /*004a*/ 	.short	0x0101


	//----- nvinfo : EIATTR_VRC_CTA_INIT_COUNT
	.align		4
        /*004c*/ 	.byte	0x02, 0x4a
	.zero		1
	.zero		1


	//----- nvinfo : EIATTR_SYSCALL_OFFSETS
	.align		4
        /*0050*/ 	.byte	0x04, 0x46
        /*0052*/ 	.short	(.L_76 - .L_75)


	//   ....[0]....
.L_75:
        /*0054*/ 	.word	0x00000100


	//----- nvinfo : EIATTR_EXIT_INSTR_OFFSETS
	.align		4
.L_76:
        /*0058*/ 	.byte	0x04, 0x1c
        /*005a*/ 	.short	(.L_78 - .L_77)


	//   ....[0]....
.L_77:
        /*005c*/ 	.word	0x00000110


	//----- nvinfo : EIATTR_CBANK_PARAM_SIZE
	.align		4
.L_78:
        /*0060*/ 	.byte	0x03, 0x19
        /*0062*/ 	.short	0x0018


	//----- nvinfo : EIATTR_PARAM_CBANK
	.align		4
        /*0064*/ 	.byte	0x04, 0x0a
        /*0066*/ 	.short	(.L_80 - .L_79)
	.align		4
.L_79:
        /*0068*/ 	.word	index@(.nv.constant0._Z6kernelPPciS0_)
        /*006c*/ 	.short	0x0380
        /*006e*/ 	.short	0x0018


	//----- nvinfo : EIATTR_SW_WAR
	.align		4
.L_80:
        /*0070*/ 	.byte	0x04, 0x36
        /*0072*/ 	.short	(.L_82 - .L_81)
.L_81:
        /*0074*/ 	.word	0x00000008
.L_82:


//--------------------- .nv.callgraph             --------------------------
	.section	.nv.callgraph,"",@"SHT_CUDA_CALLGRAPH"
	.align	4
	.sectionentsize	8
	.align		4
        /*0000*/ 	.word	0x00000000
	.align		4
        /*0004*/ 	.word	0xffffffff
	.align		4
        /*0008*/ 	.word	index@(_Z6kernelPPciS0_)
	.align		4
        /*000c*/ 	.word	index@(vprintf)
	.align		4
        /*0010*/ 	.word	0x00000000
	.align		4
        /*0014*/ 	.word	0xfffffffe
	.align		4
        /*0018*/ 	.word	0x00000000
	.align		4
        /*001c*/ 	.word	0xfffffffd
	.align		4
        /*0020*/ 	.word	0x00000000
	.align		4
        /*0024*/ 	.word	0xfffffffc


//--------------------- .nv.constant3             --------------------------
	.section	.nv.constant3,"a",@progbits
.nv.constant3:
	.type		dictionary,@object
	.size		dictionary,(.L_0 - dictionary)
dictionary:
        /*0000*/ 	.byte	0x30, 0x31, 0x32, 0x33, 0x34, 0x35, 0x36, 0x37, 0x38, 0x39
.L_0:


//--------------------- .nv.constant4             --------------------------
	.section	.nv.constant4,"a",@progbits
	.align	8
	.align		8
.nv.constant4:
        /*0000*/ 	.dword	_ZN34_INTERNAL_a0626b2d_4_k_cu_1fa0e5264cuda3std3__45__cpo5beginE
	.align		8
        /*0008*/ 	.dword	_ZN34_INTERNAL_a0626b2d_4_k_cu_1fa0e5264cuda3std3__45__cpo3endE
	.align		8
        /*0010*/ 	.dword	_ZN34_INTERNAL_a0626b2d_4_k_cu_1fa0e5264cuda3std3__45__cpo6cbeginE
	.align		8
        /*0018*/ 	.dword	_ZN34_INTERNAL_a0626b2d_4_k_cu_1fa0e5264cuda3std3__45__cpo4cendE
	.align		8
        /*0020*/ 	.dword	_ZN34_INTERNAL_a0626b2d_4_k_cu_1fa0e5264cuda3std3__45__cpo6rbeginE
	.align		8
        /*0028*/ 	.dword	_ZN34_INTERNAL_a0626b2d_4_k_cu_1fa0e5264cuda3std3__45__cpo4rendE
	.align		8
        /*0030*/ 	.dword	_ZN34_INTERNAL_a0626b2d_4_k_cu_1fa0e5264cuda3std3__45__cpo7crbeginE
	.align		8
        /*0038*/ 	.dword	_ZN34_INTERNAL_a0626b2d_4_k_cu_1fa0e5264cuda3std3__45__cpo5crendE
	.align		8
        /*0040*/ 	.dword	_ZN34_INTERNAL_a0626b2d_4_k_cu_1fa0e5264cuda3std3__436_GLOBAL__N__a0626b2d_4_k_cu_1fa0e5266ignoreE
	.align		8
        /*0048*/ 	.dword	_ZN34_INTERNAL_a0626b2d_4_k_cu_1fa0e5264cuda3std3__419piecewise_constructE
	.align		8
        /*0050*/ 	.dword	_ZN34_INTERNAL_a0626b2d_4_k_cu_1fa0e5264cuda3std3__48in_placeE
	.align		8
        /*0058*/ 	.dword	_ZN34_INTERNAL_a0626b2d_4_k_cu_1fa0e5264cuda3std3__420unreachable_sentinelE
	.align		8
        /*0060*/ 	.dword	_ZN34_INTERNAL_a0626b2d_4_k_cu_1fa0e5264cuda3std3__47nulloptE
	.align		8
        /*0068*/ 	.dword	_ZN34_INTERNAL_a0626b2d_4_k_cu_1fa0e5264cuda3std3__48unexpectE
	.align		8
        /*0070*/ 	.dword	_ZN34_INTERNAL_a0626b2d_4_k_cu_1fa0e5264cuda3std6ranges3__45__cpo4swapE
	.align		8
        /*0078*/ 	.dword	_ZN34_INTERNAL_a0626b2d_4_k_cu_1fa0e5264cuda3std6ranges3__45__cpo9iter_moveE
	.align		8
        /*0080*/ 	.dword	_ZN34_INTERNAL_a0626b2d_4_k_cu_1fa0e5264cuda3std6ranges3__45__cpo5beginE
	.align		8
        /*0088*/ 	.dword	_ZN34_INTERNAL_a0626b2d_4_k_cu_1fa0e5264cuda3std6ranges3__45__cpo3endE
	.align		8
        /*0090*/ 	.dword	_ZN34_INTERNAL_a0626b2d_4_k_cu_1fa0e5264cuda3std6ranges3__45__cpo6cbeginE
	.align		8
        /*0098*/ 	.dword	_ZN34_INTERNAL_a0626b2d_4_k_cu_1fa0e5264cuda3std6ranges3__45__cpo4cendE
	.align		8
        /*00a0*/ 	.dword	_ZN34_INTERNAL_a0626b2d_4_k_cu_1fa0e5264cuda3std6ranges3__45__cpo7advanceE
	.align		8
        /*00a8*/ 	.dword	_ZN34_INTERNAL_a0626b2d_4_k_cu_1fa0e5264cuda3std6ranges3__45__cpo9iter_swapE
	.align		8
        /*00b0*/ 	.dword	_ZN34_INTERNAL_a0626b2d_4_k_cu_1fa0e5264cuda3std6ranges3__45__cpo4nextE
	.align		8
        /*00b8*/ 	.dword	_ZN34_INTERNAL_a0626b2d_4_k_cu_1fa0e5264cuda3std6ranges3__45__cpo4prevE
	.align		8
        /*00c0*/ 	.dword	_ZN34_INTERNAL_a0626b2d_4_k_cu_1fa0e5264cuda3std6ranges3__45__cpo4dataE
	.align		8
        /*00c8*/ 	.dword	_ZN34_INTERNAL_a0626b2d_4_k_cu_1fa0e5264cuda3std6ranges3__45__cpo5cdataE
	.align		8
        /*00d0*/ 	.dword	_ZN34_INTERNAL_a0626b2d_4_k_cu_1fa0e5264cuda3std6ranges3__45__cpo4sizeE
	.align		8
        /*00d8*/ 	.dword	_ZN34_INTERNAL_a0626b2d_4_k_cu_1fa0e5264cuda3std6ranges3__45__cpo5ssizeE
	.align		8
        /*00e0*/ 	.dword	_ZN34_INTERNAL_a0626b2d_4_k_cu_1fa0e5264cuda3std6ranges3__45__cpo8distanceE
	.align		8
        /*00e8*/ 	.dword	_ZN34_INTERNAL_a0626b2d_4_k_cu_1fa0e5266thrust24THRUST_300001_SM_1000_NS8cuda_cub3parE
	.align		8
        /*00f0*/ 	.dword	_ZN34_INTERNAL_a0626b2d_4_k_cu_1fa0e5266thrust24THRUST_300001_SM_1000_NS8cuda_cub10par_nosyncE
	.align		8
        /*00f8*/ 	.dword	_ZN34_INTERNAL_a0626b2d_4_k_cu_1fa0e5266thrust24THRUST_300001_SM_1000_NS6system6detail10sequential3seqE
	.align		8
        /*0100*/ 	.dword	_ZN34_INTERNAL_a0626b2d_4_k_cu_1fa0e5266thrust24THRUST_300001_SM_1000_NS6system3cpp3parE
	.align		8
        /*0108*/ 	.dword	_ZN34_INTERNAL_a0626b2d_4_k_cu_1fa0e5266thrust24THRUST_300001_SM_1000_NS12placeholders2_1E
	.align		8
        /*0110*/ 	.dword	_ZN34_INTERNAL_a0626b2d_4_k_cu_1fa0e5266thrust24THRUST_300001_SM_1000_NS12placeholders2_2E
	.align		8
        /*0118*/ 	.dword	_ZN34_INTERNAL_a0626b2d_4_k_cu_1fa0e5266thrust24THRUST_300001_SM_1000_NS12placeholders2_3E
	.align		8
        /*0120*/ 	.dword	_ZN34_INTERNAL_a0626b2d_4_k_cu_1fa0e5266thrust24THRUST_300001_SM_1000_NS12placeholders2_4E
	.align		8
        /*0128*/ 	.dword	_ZN34_INTERNAL_a0626b2d_4_k_cu_1fa0e5266thrust24THRUST_300001_SM_1000_NS12placeholders2_5E
	.align		8
        /*0130*/ 	.dword	_ZN34_INTERNAL_a0626b2d_4_k_cu_1fa0e5266thrust24THRUST_300001_SM_1000_NS12placeholders2_6E
	.align		8
        /*0138*/ 	.dword	_ZN34_INTERNAL_a0626b2d_4_k_cu_1fa0e5266thrust24THRUST_300001_SM_1000_NS12placeholders2_7E
	.align		8
        /*0140*/ 	.dword	_ZN34_INTERNAL_a0626b2d_4_k_cu_1fa0e5266thrust24THRUST_300001_SM_1000_NS12placeholders2_8E
	.align		8
        /*0148*/ 	.dword	_ZN34_INTERNAL_a0626b2d_4_k_cu_1fa0e5266thrust24THRUST_300001_SM_1000_NS12placeholders2_9E
	.align		8
        /*0150*/ 	.dword	_ZN34_INTERNAL_a0626b2d_4_k_cu_1fa0e5266thrust24THRUST_300001_SM_1000_NS12placeholders3_10E
	.align		8
        /*0158*/ 	.dword	_ZN34_INTERNAL_a0626b2d_4_k_cu_1fa0e5266thrust24THRUST_300001_SM_1000_NS3seqE
	.align		8
        /*0160*/ 	.dword	_ZN34_INTERNAL_a0626b2d_4_k_cu_1fa0e5266thrust24THRUST_300001_SM_1000_NS6deviceE
	.align		8
        /*0168*/ 	.dword	$str
	.align		8
        /*0170*/ 	.dword	vprintf


//--------------------- .text._ZN3cub18CUB_300001_SM_10006detail11EmptyKernelIvEEvv --------------------------
	.section	.text._ZN3cub18CUB_300001_SM_10006detail11EmptyKernelIvEEvv,"ax",@progbits
	.align	128
        .global         _ZN3cub18CUB_300001_SM_10006detail11EmptyKernelIvEEvv
        .type           _ZN3cub18CUB_300001_SM_10006detail11EmptyKernelIvEEvv,@function
        .size           _ZN3cub18CUB_300001_SM_10006detail11EmptyKernelIvEEvv,(.L_x_3 - _ZN3cub18CUB_300001_SM_10006detail11EmptyKernelIvEEvv)
        .other          _ZN3cub18CUB_300001_SM_10006detail11EmptyKernelIvEEvv,@"STO_CUDA_ENTRY STV_DEFAULT"
_ZN3cub18CUB_300001_SM_10006detail11EmptyKernelIvEEvv:
.text._ZN3cub18CUB_300001_SM_10006detail11EmptyKernelIvEEvv:
[----:B------:R-:W-:Y:S01]  /*0000*/  LDC R1, c[0x0][0x37c] ;  /* 0x0000df00ff017b82 */ /* 0x000fe20000000800 */
[----:B------:R-:W-:Y:S05]  /*0010*/  EXIT ;  /* 0x000000000000794d */ /* 0x000fea0003800000 */
.L_x_0:
[----:B------:R-:W-:-:S00]  /*0020*/  BRA `(.L_x_0) ;  /* 0xfffffffc00fc7947 */ /* 0x000fc0000383ffff */
[----:B------:R-:W-:-:S00]  /*0030*/  NOP ;  /* 0x0000000000007918 */ /* 0x000fc00000000000 */
        /* <DEDUP_REMOVED lines=12> */
.L_x_3:


//--------------------- .text._Z6kernelPPciS0_    --------------------------
	.section	.text._Z6kernelPPciS0_,"ax",@progbits
	.align	128
        .global         _Z6kernelPPciS0_
        .type           _Z6kernelPPciS0_,@function
        .size           _Z6kernelPPciS0_,(.L_x_4 - _Z6kernelPPciS0_)
        .other          _Z6kernelPPciS0_,@"STO_CUDA_ENTRY STV_DEFAULT"
_Z6kernelPPciS0_:
.text._Z6kernelPPciS0_:
[----:B------:R-:W0:Y:S08]  /*0000*/  LDC R1, c[0x0][0x37c] ;  /* 0x0000df00ff017b82 */ /* 0x000e300000000800 */
[----:B------:R-:W1:Y:S01]  /*0010*/  LDC.64 R2, c[0x0][0x390] ;  /* 0x0000e400ff027b82 */ /* 0x000e620000000a00 */
[----:B------:R-:W1:Y:S01]  /*0020*/  LDCU.64 UR4, c[0x0][0x358] ;  /* 0x00006b00ff0477ac */ /* 0x000e620008000a00 */
[----:B0-----:R-:W-:Y:S01]  /*0030*/  VIADD R1, R1, 0xfffffff8 ;  /* 0xfffffff801017836 */ /* 0x001fe20000000000 */
[----:B------:R-:W0:Y:S01]  /*0040*/  LDCU.64 UR6, c[0x4][0x168] ;  /* 0x01002d00ff0677ac */ /* 0x000e220008000a00 */
[----:B-1----:R-:W2:Y:S01]  /*0050*/  LDG.E.64 R2, desc[UR4][R2.64+0x230] ;  /* 0x0002300402027981 */ /* 0x002ea2000c1e1b00 */
[----:B------:R-:W-:Y:S01]  /*0060*/  MOV R0, 0x170 ;  /* 0x0000017000007802 */ /* 0x000fe20000000f00 */
[----:B------:R-:W1:Y:S01]  /*0070*/  LDCU UR4, c[0x0][0x2f8] ;  /* 0x00005f00ff0477ac */ /* 0x000e620008000800 */
[----:B0-----:R-:W-:Y:S01]  /*0080*/  IMAD.U32 R4, RZ, RZ, UR6 ;  /* 0x00000006ff047e24 */ /* 0x001fe2000f8e00ff */
[----:B------:R-:W-:Y:S01]  /*0090*/  MOV R5, UR7 ;  /* 0x0000000700057c02 */ /* 0x000fe20008000f00 */
[----:B------:R0:W3:Y:S01]  /*00a0*/  LDC.64 R8, c[0x4][R0] ;  /* 0x0100000000087b82 */ /* 0x0000e20000000a00 */
[----:B------:R-:W4:Y:S01]  /*00b0*/  LDCU UR5, c[0x0][0x2fc] ;  /* 0x00005f80ff0577ac */ /* 0x000f220008000800 */
[----:B-1----:R-:W-:-:S05]  /*00c0*/  IADD3 R6, P0, PT, R1, UR4, RZ ;  /* 0x0000000401067c10 */ /* 0x002fca000ff1e0ff */
[----:B----4-:R-:W-:Y:S01]  /*00d0*/  IMAD.X R7, RZ, RZ, UR5, P0 ;  /* 0x00000005ff077e24 */ /* 0x010fe200080e06ff */
[----:B--23--:R0:W-:Y:S07]  /*00e0*/  STL.64 [R1], R2 ;  /* 0x0000000201007387 */ /* 0x00c1ee0000100a00 */
[----:B------:R-:W-:-:S07]  /*00f0*/  LEPC R20, `(.L_x_1) ;  /* 0x000000001014794e */ /* 0x000fce0000000000 */
[----:B0-----:R-:W-:Y:S05]  /*0100*/  CALL.ABS.NOINC R8 ;  /* 0x0000000008007343 */ /* 0x001fea0003c00000 */
.L_x_1:
[----:B------:R-:W-:Y:S05]  /*0110*/  EXIT ;  /* 0x000000000000794d */ /* 0x000fea0003800000 */
.L_x_2:
        /* <DEDUP_REMOVED lines=14> */
.L_x_4:


//--------------------- .nv.global.init           --------------------------
	.section	.nv.global.init,"aw",@progbits
.nv.global.init:
	.type		$str,@object
	.size		$str,(.L_46 - $str)
$str:
        /*0000*/ 	.byte	0x25, 0x73, 0x20, 0x0a, 0x00
.L_46:


//--------------------- .nv.shared.reserved.0     --------------------------
	.section	.nv.shared.reserved.0,"aw",@nobits
	.weak		__nv_reservedSMEM_offset_0_alias
	.size		__nv_reservedSMEM_offset_0_alias, 0, 64
	.other		__nv_reservedSMEM_offset_0_alias,@"STO_CUDA_RESERVED_SHARED STV_DEFAULT"
__nv_reservedSMEM_offset_0_alias:
	.zero		0
	.zero		64


//--------------------- .nv.global                --------------------------
	.section	.nv.global,"aw",@nobits
.nv.global:
	.type		_ZN34_INTERNAL_a0626b2d_4_k_cu_1fa0e5266thrust24THRUST_300001_SM_1000_NS12placeholders2_8E,@object
	.size		_ZN34_INTERNAL_a0626b2d_4_k_cu_1fa0e5266thrust24THRUST_300001_SM_1000_NS12placeholders2_8E,(_ZN34_INTERNAL_a0626b2d_4_k_cu_1fa0e5264cuda3std3__436_GLOBAL__N__a0626b2d_4_k_cu_1fa0e5266ignoreE - _ZN34_INTERNAL_a0626b2d_4_k_cu_1fa0e5266thrust24THRUST_300001_SM_1000_NS12placeholders2_8E)
_ZN34_INTERNAL_a0626b2d_4_k_cu_1fa0e5266thrust24THRUST_300001_SM_1000_NS12placeholders2_8E:
	.zero		1
	.type		_ZN34_INTERNAL_a0626b2d_4_k_cu_1fa0e5264cuda3std3__436_GLOBAL__N__a0626b2d_4_k_cu_1fa0e5266ignoreE,@object
	.size		_ZN34_INTERNAL_a0626b2d_4_k_cu_1fa0e5264cuda3std3__436_GLOBAL__N__a0626b2d_4_k_cu_1fa0e5266ignoreE,(_ZN34_INTERNAL_a0626b2d_4_k_cu_1fa0e5264cuda3std6ranges3__45__cpo4dataE - _ZN34_INTERNAL_a0626b2d_4_k_cu_1fa0e5264cuda3std3__436_GLOBAL__N__a0626b2d_4_k_cu_1fa0e5266ignoreE)
_ZN34_INTERNAL_a0626b2d_4_k_cu_1fa0e5264cuda3std3__436_GLOBAL__N__a0626b2d_4_k_cu_1fa0e5266ignoreE:
	.zero		1
	.type		_ZN34_INTERNAL_a0626b2d_4_k_cu_1fa0e5264cuda3std6ranges3__45__cpo4dataE,@object
	.size		_ZN34_INTERNAL_a0626b2d_4_k_cu_1fa0e5264cuda3std6ranges3__45__cpo4dataE,(_ZN34_INTERNAL_a0626b2d_4_k_cu_1fa0e5266thrust24THRUST_300001_SM_1000_NS6system3cpp3parE - _ZN34_INTERNAL_a0626b2d_4_k_cu_1fa0e5264cuda3std6ranges3__45__cpo4dataE)
_ZN34_INTERNAL_a0626b2d_4_k_cu_1fa0e5264cuda3std6ranges3__45__cpo4dataE:
	.zero		1
	.type		_ZN34_INTERNAL_a0626b2d_4_k_cu_1fa0e5266thrust24THRUST_300001_SM_1000_NS6system3cpp3parE,@object
	.size		_ZN34_INTERNAL_a0626b2d_4_k_cu_1fa0e5266thrust24THRUST_300001_SM_1000_NS6system3cpp3parE,(_ZN34_INTERNAL_a0626b2d_4_k_cu_1fa0e5264cuda3std3__45__cpo5beginE - _ZN34_INTERNAL_a0626b2d_4_k_cu_1fa0e5266thrust24THRUST_300001_SM_1000_NS6system3cpp3parE)
_ZN34_INTERNAL_a0626b2d_4_k_cu_1fa0e5266thrust24THRUST_300001_SM_1000_NS6system3cpp3parE:
	.zero		1
	.type		_ZN34_INTERNAL_a0626b2d_4_k_cu_1fa0e5264cuda3std3__45__cpo5beginE,@object
	.size		_ZN34_INTERNAL_a0626b2d_4_k_cu_1fa0e5264cuda3std3__45__cpo5beginE,(_ZN34_INTERNAL_a0626b2d_4_k_cu_1fa0e5264cuda3std6ranges3__45__cpo5beginE - _ZN34_INTERNAL_a0626b2d_4_k_cu_1fa0e5264cuda3std3__45__cpo5beginE)
_ZN34_INTERNAL_a0626b2d_4_k_cu_1fa0e5264cuda3std3__45__cpo5beginE:
	.zero		1
	.type		_ZN34_INTERNAL_a0626b2d_4_k_cu_1fa0e5264cuda3std6ranges3__45__cpo5beginE,@object
	.size		_ZN34_INTERNAL_a0626b2d_4_k_cu_1fa0e5264cuda3std6ranges3__45__cpo5beginE,(_ZN34_INTERNAL_a0626b2d_4_k_cu_1fa0e5266thrust24THRUST_300001_SM_1000_NS6deviceE - _ZN34_INTERNAL_a0626b2d_4_k_cu_1fa0e5264cuda3std6ranges3__45__cpo5beginE)
_ZN34_INTERNAL_a0626b2d_4_k_cu_1fa0e5264cuda3std6ranges3__45__cpo5beginE:
	.zero		1
	.type		_ZN34_INTERNAL_a0626b2d_4_k_cu_1fa0e5266thrust24THRUST_300001_SM_1000_NS6deviceE,@object
	.size		_ZN34_INTERNAL_a0626b2d_4_k_cu_1fa0e5266thrust24THRUST_300001_SM_1000_NS6deviceE,(_ZN34_INTERNAL_a0626b2d_4_k_cu_1fa0e5264cuda3std3__47nulloptE - _ZN34_INTERNAL_a0626b2d_4_k_cu_1fa0e5266thrust24THRUST_300001_SM_1000_NS6deviceE)
_ZN34_INTERNAL_a0626b2d_4_k_cu_1fa0e5266thrust24THRUST_300001_SM_1000_NS6deviceE:
	.zero		1
	.type		_ZN34_INTERNAL_a0626b2d_4_k_cu_1fa0e5264cuda3std3__47nulloptE,@object
	.size		_ZN34_INTERNAL_a0626b2d_4_k_cu_1fa0e5264cuda3std3__47nulloptE,(_ZN34_INTERNAL_a0626b2d_4_k_cu_1fa0e5264cuda3std6ranges3__45__cpo8distanceE - _ZN34_INTERNAL_a0626b2d_4_k_cu_1fa0e5264cuda3std3__47nulloptE)
_ZN34_INTERNAL_a0626b2d_4_k_cu_1fa0e5264cuda3std3__47nulloptE:
	.zero		1
	.type		_ZN34_INTERNAL_a0626b2d_4_k_cu_1fa0e5264cuda3std6ranges3__45__cpo8distanceE,@object
	.size		_ZN34_INTERNAL_a0626b2d_4_k_cu_1fa0e5264cuda3std6ranges3__45__cpo8distanceE,(_ZN34_INTERNAL_a0626b2d_4_k_cu_1fa0e5266thrust24THRUST_300001_SM_1000_NS12placeholders2_4E - _ZN34_INTERNAL_a0626b2d_4_k_cu_1fa0e5264cuda3std6ranges3__45__cpo8distanceE)
_ZN34_INTERNAL_a0626b2d_4_k_cu_1fa0e5264cuda3std6ranges3__45__cpo8distanceE:
	.zero		1
	.type		_ZN34_INTERNAL_a0626b2d_4_k_cu_1fa0e5266thrust24THRUST_300001_SM_1000_NS12placeholders2_4E,@object
	.size		_ZN34_INTERNAL_a0626b2d_4_k_cu_1fa0e5266thrust24THRUST_300001_SM_1000_NS12placeholders2_4E,(_ZN34_INTERNAL_a0626b2d_4_k_cu_1fa0e5264cuda3std3__45__cpo6rbeginE - _ZN34_INTERNAL_a0626b2d_4_k_cu_1fa0e5266thrust24THRUST_300001_SM_1000_NS12placeholders2_4E)
_ZN34_INTERNAL_a0626b2d_4_k_cu_1fa0e5266thrust24THRUST_300001_SM_1000_NS12placeholders2_4E:
	.zero		1
	.type		_ZN34_INTERNAL_a0626b2d_4_k_cu_1fa0e5264cuda3std3__45__cpo6rbeginE,@object
	.size		_ZN34_INTERNAL_a0626b2d_4_k_cu_1fa0e5264cuda3std3__45__cpo6rbeginE,(_ZN34_INTERNAL_a0626b2d_4_k_cu_1fa0e5264cuda3std6ranges3__45__cpo7advanceE - _ZN34_INTERNAL_a0626b2d_4_k_cu_1fa0e5264cuda3std3__45__cpo6rbeginE)
_ZN34_INTERNAL_a0626b2d_4_k_cu_1fa0e5264cuda3std3__45__cpo6rbeginE:
	.zero		1
	.type		_ZN34_INTERNAL_a0626b2d_4_k_cu_1fa0e5264cuda3std6ranges3__45__cpo7advanceE,@object
	.size		_ZN34_INTERNAL_a0626b2d_4_k_cu_1fa0e5264cuda3std6ranges3__45__cpo7advanceE,(_ZN34_INTERNAL_a0626b2d_4_k_cu_1fa0e5266thrust24THRUST_300001_SM_1000_NS12placeholders3_10E - _ZN34_INTERNAL_a0626b2d_4_k_cu_1fa0e5264cuda3std6ranges3__45__cpo7advanceE)
_ZN34_INTERNAL_a0626b2d_4_k_cu_1fa0e5264cuda3std6ranges3__45__cpo7advanceE:
	.zero		1
	.type		_ZN34_INTERNAL_a0626b2d_4_k_cu_1fa0e5266thrust24THRUST_300001_SM_1000_NS12placeholders3_10E,@object
	.size		_ZN34_INTERNAL_a0626b2d_4_k_cu_1fa0e5266thrust24THRUST_300001_SM_1000_NS12placeholders3_10E,(_ZN34_INTERNAL_a0626b2d_4_k_cu_1fa0e5264cuda3std3__48in_placeE - _ZN34_INTERNAL_a0626b2d_4_k_cu_1fa0e5266thrust24THRUST_300001_SM_1000_NS12placeholders3_10E)
_ZN34_INTERNAL_a0626b2d_4_k_cu_1fa0e5266thrust24THRUST_300001_SM_1000_NS12placeholders3_10E:
	.zero		1
	.type		_ZN34_INTERNAL_a0626b2d_4_k_cu_1fa0e5264cuda3std3__48in_placeE,@object
	.size		_ZN34_INTERNAL_a0626b2d_4_k_cu_1fa0e5264cuda3std3__48in_placeE,(_ZN34_INTERNAL_a0626b2d_4_k_cu_1fa0e5264cuda3std6ranges3__45__cpo4sizeE - _ZN34_INTERNAL_a0626b2d_4_k_cu_1fa0e5264cuda3std3__48in_placeE)
_ZN34_INTERNAL_a0626b2d_4_k_cu_1fa0e5264cuda3std3__48in_placeE:
	.zero		1
	.type		_ZN34_INTERNAL_a0626b2d_4_k_cu_1fa0e5264cuda3std6ranges3__45__cpo4sizeE,@object
	.size		_ZN34_INTERNAL_a0626b2d_4_k_cu_1fa0e5264cuda3std6ranges3__45__cpo4sizeE,(_ZN34_INTERNAL_a0626b2d_4_k_cu_1fa0e5266thrust24THRUST_300001_SM_1000_NS12placeholders2_2E - _ZN34_INTERNAL_a0626b2d_4_k_cu_1fa0e5264cuda3std6ranges3__45__cpo4sizeE)
_ZN34_INTERNAL_a0626b2d_4_k_cu_1fa0e5264cuda3std6ranges3__45__cpo4sizeE:
	.zero		1
	.type		_ZN34_INTERNAL_a0626b2d_4_k_cu_1fa0e5266thrust24THRUST_300001_SM_1000_NS12placeholders2_2E,@object
	.size		_ZN34_INTERNAL_a0626b2d_4_k_cu_1fa0e5266thrust24THRUST_300001_SM_1000_NS12placeholders2_2E,(_ZN34_INTERNAL_a0626b2d_4_k_cu_1fa0e5264cuda3std3__45__cpo6cbeginE - _ZN34_INTERNAL_a0626b2d_4_k_cu_1fa0e5266thrust24THRUST_300001_SM_1000_NS12placeholders2_2E)
_ZN34_INTERNAL_a0626b2d_4_k_cu_1fa0e5266thrust24THRUST_300001_SM_1000_NS12placeholders2_2E:
	.zero		1
	.type		_ZN34_INTERNAL_a0626b2d_4_k_cu_1fa0e5264cuda3std3__45__cpo6cbeginE,@object
	.size		_ZN34_INTERNAL_a0626b2d_4_k_cu_1fa0e5264cuda3std3__45__cpo6cbeginE,(_ZN34_INTERNAL_a0626b2d_4_k_cu_1fa0e5264cuda3std6ranges3__45__cpo6cbeginE - _ZN34_INTERNAL_a0626b2d_4_k_cu_1fa0e5264cuda3std3__45__cpo6cbeginE)
_ZN34_INTERNAL_a0626b2d_4_k_cu_1fa0e5264cuda3std3__45__cpo6cbeginE:
	.zero		1
	.type		_ZN34_INTERNAL_a0626b2d_4_k_cu_1fa0e5264cuda3std6ranges3__45__cpo6cbeginE,@object
	.size		_ZN34_INTERNAL_a0626b2d_4_k_cu_1fa0e5264cuda3std6ranges3__45__cpo6cbeginE,(_ZN34_INTERNAL_a0626b2d_4_k_cu_1fa0e5266thrust24THRUST_300001_SM_1000_NS12placeholders2_6E - _ZN34_INTERNAL_a0626b2d_4_k_cu_1fa0e5264cuda3std6ranges3__45__cpo6cbeginE)
_ZN34_INTERNAL_a0626b2d_4_k_cu_1fa0e5264cuda3std6ranges3__45__cpo6cbeginE:
	.zero		1
	.type		_ZN34_INTERNAL_a0626b2d_4_k_cu_1fa0e5266thrust24THRUST_300001_SM_1000_NS12placeholders2_6E,@object
	.size		_ZN34_INTERNAL_a0626b2d_4_k_cu_1fa0e5266thrust24THRUST_300001_SM_1000_NS12placeholders2_6E,(_ZN34_INTERNAL_a0626b2d_4_k_cu_1fa0e5264cuda3std3__45__cpo7crbeginE - _ZN34_INTERNAL_a0626b2d_4_k_cu_1fa0e5266thrust24THRUST_300001_SM_1000_NS12placeholders2_6E)
_ZN34_INTERNAL_a0626b2d_4_k_cu_1fa0e5266thrust24THRUST_300001_SM_1000_NS12placeholders2_6E:
	.zero		1
	.type		_ZN34_INTERNAL_a0626b2d_4_k_cu_1fa0e5264cuda3std3__45__cpo7crbeginE,@object
	.size		_ZN34_INTERNAL_a0626b2d_4_k_cu_1fa0e5264cuda3std3__45__cpo7crbeginE,(_ZN34_INTERNAL_a0626b2d_4_k_cu_1fa0e5264cuda3std6ranges3__45__cpo4nextE - _ZN34_INTERNAL_a0626b2d_4_k_cu_1fa0e5264cuda3std3__45__cpo7crbeginE)
_ZN34_INTERNAL_a0626b2d_4_k_cu_1fa0e5264cuda3std3__45__cpo7crbeginE:
	.zero		1
	.type		_ZN34_INTERNAL_a0626b2d_4_k_cu_1fa0e5264cuda3std6ranges3__45__cpo4nextE,@object
	.size		_ZN34_INTERNAL_a0626b2d_4_k_cu_1fa0e5264cuda3std6ranges3__45__cpo4nextE,(_ZN34_INTERNAL_a0626b2d_4_k_cu_1fa0e5264cuda3std6ranges3__45__cpo4swapE - _ZN34_INTERNAL_a0626b2d_4_k_cu_1fa0e5264cuda3std6ranges3__45__cpo4nextE)
_ZN34_INTERNAL_a0626b2d_4_k_cu_1fa0e5264cuda3std6ranges3__45__cpo4nextE:
	.zero		1
	.type		_ZN34_INTERNAL_a0626b2d_4_k_cu_1fa0e5264cuda3std6ranges3__45__cpo4swapE,@object
	.size		_ZN34_INTERNAL_a0626b2d_4_k_cu_1fa0e5264cuda3std6ranges3__45__cpo4swapE,(_ZN34_INTERNAL_a0626b2d_4_k_cu_1fa0e5266thrust24THRUST_300001_SM_1000_NS8cuda_cub10par_nosyncE - _ZN34_INTERNAL_a0626b2d_4_k_cu_1fa0e5264cuda3std6ranges3__45__cpo4swapE)
_ZN34_INTERNAL_a0626b2d_4_k_cu_1fa0e5264cuda3std6ranges3__45__cpo4swapE:
	.zero		1
	.type		_ZN34_INTERNAL_a0626b2d_4_k_cu_1fa0e5266thrust24THRUST_300001_SM_1000_NS8cuda_cub10par_nosyncE,@object
	.size		_ZN34_INTERNAL_a0626b2d_4_k_cu_1fa0e5266thrust24THRUST_300001_SM_1000_NS8cuda_cub10par_nosyncE,(_ZN34_INTERNAL_a0626b2d_4_k_cu_1fa0e5266thrust24THRUST_300001_SM_1000_NS3seqE - _ZN34_INTERNAL_a0626b2d_4_k_cu_1fa0e5266thrust24THRUST_300001_SM_1000_NS8cuda_cub10par_nosyncE)
_ZN34_INTERNAL_a0626b2d_4_k_cu_1fa0e5266thrust24THRUST_300001_SM_1000_NS8cuda_cub10par_nosyncE:
	.zero		1
	.type		_ZN34_INTERNAL_a0626b2d_4_k_cu_1fa0e5266thrust24THRUST_300001_SM_1000_NS3seqE,@object
	.size		_ZN34_INTERNAL_a0626b2d_4_k_cu_1fa0e5266thrust24THRUST_300001_SM_1000_NS3seqE,(_ZN34_INTERNAL_a0626b2d_4_k_cu_1fa0e5264cuda3std3__420unreachable_sentinelE - _ZN34_INTERNAL_a0626b2d_4_k_cu_1fa0e5266thrust24THRUST_300001_SM_1000_NS3seqE)
_ZN34_INTERNAL_a0626b2d_4_k_cu_1fa0e5266thrust24THRUST_300001_SM_1000_NS3seqE:
	.zero		1
	.type		_ZN34_INTERNAL_a0626b2d_4_k_cu_1fa0e5264cuda3std3__420unreachable_sentinelE,@object
	.size		_ZN34_INTERNAL_a0626b2d_4_k_cu_1fa0e5264cuda3std3__420unreachable_sentinelE,(_ZN34_INTERNAL_a0626b2d_4_k_cu_1fa0e5264cuda3std6ranges3__45__cpo5ssizeE - _ZN34_INTERNAL_a0626b2d_4_k_cu_1fa0e5264cuda3std3__420unreachable_sentinelE)
_ZN34_INTERNAL_a0626b2d_4_k_cu_1fa0e5264cuda3std3__420unreachable_sentinelE:
	.zero		1
	.type		_ZN34_INTERNAL_a0626b2d_4_k_cu_1fa0e5264cuda3std6ranges3__45__cpo5ssizeE,@object
	.size		_ZN34_INTERNAL_a0626b2d_4_k_cu_1fa0e5264cuda3std6ranges3__45__cpo5ssizeE,(_ZN34_INTERNAL_a0626b2d_4_k_cu_1fa0e5266thrust24THRUST_300001_SM_1000_NS12placeholders2_3E - _ZN34_INTERNAL_a0626b2d_4_k_cu_1fa0e5264cuda3std6ranges3__45__cpo5ssizeE)
_ZN34_INTERNAL_a0626b2d_4_k_cu_1fa0e5264cuda3std6ranges3__45__cpo5ssizeE:
	.zero		1
	.type		_ZN34_INTERNAL_a0626b2d_4_k_cu_1fa0e5266thrust24THRUST_300001_SM_1000_NS12placeholders2_3E,@object
	.size		_ZN34_INTERNAL_a0626b2d_4_k_cu_1fa0e5266thrust24THRUST_300001_SM_1000_NS12placeholders2_3E,(_ZN34_INTERNAL_a0626b2d_4_k_cu_1fa0e5264cuda3std3__45__cpo4cendE - _ZN34_INTERNAL_a0626b2d_4_k_cu_1fa0e5266thrust24THRUST_300001_SM_1000_NS12placeholders2_3E)
_ZN34_INTERNAL_a0626b2d_4_k_cu_1fa0e5266thrust24THRUST_300001_SM_1000_NS12placeholders2_3E:
	.zero		1
	.type		_ZN34_INTERNAL_a0626b2d_4_k_cu_1fa0e5264cuda3std3__45__cpo4cendE,@object
	.size		_ZN34_INTERNAL_a0626b2d_4_k_cu_1fa0e5264cuda3std3__45__cpo4cendE,(_ZN34_INTERNAL_a0626b2d_4_k_cu_1fa0e5264cuda3std6ranges3__45__cpo4cendE - _ZN34_INTERNAL_a0626b2d_4_k_cu_1fa0e5264cuda3std3__45__cpo4cendE)
_ZN34_INTERNAL_a0626b2d_4_k_cu_1fa0e5264cuda3std3__45__cpo4cendE:
	.zero		1
	.type		_ZN34_INTERNAL_a0626b2d_4_k_cu_1fa0e5264cuda3std6ranges3__45__cpo4cendE,@object
	.size		_ZN34_INTERNAL_a0626b2d_4_k_cu_1fa0e5264cuda3std6ranges3__45__cpo4cendE,(_ZN34_INTERNAL_a0626b2d_4_k_cu_1fa0e5266thrust24THRUST_300001_SM_1000_NS12placeholders2_7E - _ZN34_INTERNAL_a0626b2d_4_k_cu_1fa0e5264cuda3std6ranges3__45__cpo4cendE)
_ZN34_INTERNAL_a0626b2d_4_k_cu_1fa0e5264cuda3std6ranges3__45__cpo4cendE:
	.zero		1
	.type		_ZN34_INTERNAL_a0626b2d_4_k_cu_1fa0e5266thrust24THRUST_300001_SM_1000_NS12placeholders2_7E,@object
	.size		_ZN34_INTERNAL_a0626b2d_4_k_cu_1fa0e5266thrust24THRUST_300001_SM_1000_NS12placeholders2_7E,(_ZN34_INTERNAL_a0626b2d_4_k_cu_1fa0e5264cuda3std3__45__cpo5crendE - _ZN34_INTERNAL_a0626b2d_4_k_cu_1fa0e5266thrust24THRUST_300001_SM_1000_NS12placeholders2_7E)
_ZN34_INTERNAL_a0626b2d_4_k_cu_1fa0e5266thrust24THRUST_300001_SM_1000_NS12placeholders2_7E:
	.zero		1
	.type		_ZN34_INTERNAL_a0626b2d_4_k_cu_1fa0e5264cuda3std3__45__cpo5crendE,@object
	.size		_ZN34_INTERNAL_a0626b2d_4_k_cu_1fa0e5264cuda3std3__45__cpo5crendE,(_ZN34_INTERNAL_a0626b2d_4_k_cu_1fa0e5264cuda3std6ranges3__45__cpo4prevE - _ZN34_INTERNAL_a0626b2d_4_k_cu_1fa0e5264cuda3std3__45__cpo5crendE)
_ZN34_INTERNAL_a0626b2d_4_k_cu_1fa0e5264cuda3std3__45__cpo5crendE:
	.zero		1
	.type		_ZN34_INTERNAL_a0626b2d_4_k_cu_1fa0e5264cuda3std6ranges3__45__cpo4prevE,@object
	.size		_ZN34_INTERNAL_a0626b2d_4_k_cu_1fa0e5264cuda3std6ranges3__45__cpo4prevE,(_ZN34_INTERNAL_a0626b2d_4_k_cu_1fa0e5264cuda3std6ranges3__45__cpo9iter_moveE - _ZN34_INTERNAL_a0626b2d_4_k_cu_1fa0e5264cuda3std6ranges3__45__cpo4prevE)
_ZN34_INTERNAL_a0626b2d_4_k_cu_1fa0e5264cuda3std6ranges3__45__cpo4prevE:
	.zero		1
	.type		_ZN34_INTERNAL_a0626b2d_4_k_cu_1fa0e5264cuda3std6ranges3__45__cpo9iter_moveE,@object
	.size		_ZN34_INTERNAL_a0626b2d_4_k_cu_1fa0e5264cuda3std6ranges3__45__cpo9iter_moveE,(_ZN34_INTERNAL_a0626b2d_4_k_cu_1fa0e5266thrust24THRUST_300001_SM_1000_NS6system6detail10sequential3seqE - _ZN34_INTERNAL_a0626b2d_4_k_cu_1fa0e5264cuda3std6ranges3__45__cpo9iter_moveE)
_ZN34_INTERNAL_a0626b2d_4_k_cu_1fa0e5264cuda3std6ranges3__45__cpo9iter_moveE:
	.zero		1
	.type		_ZN34_INTERNAL_a0626b2d_4_k_cu_1fa0e5266thrust24THRUST_300001_SM_1000_NS6system6detail10sequential3seqE,@object
	.size		_ZN34_INTERNAL_a0626b2d_4_k_cu_1fa0e5266thrust24THRUST_300001_SM_1000_NS6system6detail10sequential3seqE,(_ZN34_INTERNAL_a0626b2d_4_k_cu_1fa0e5266thrust24THRUST_300001_SM_1000_NS12placeholders2_9E - _ZN34_INTERNAL_a0626b2d_4_k_cu_1fa0e5266thrust24THRUST_300001_SM_1000_NS6system6detail10sequential3seqE)
_ZN34_INTERNAL_a0626b2d_4_k_cu_1fa0e5266thrust24THRUST_300001_SM_1000_NS6system6detail10sequential3seqE:
	.zero		1
	.type		_ZN34_INTERNAL_a0626b2d_4_k_cu_1fa0e5266thrust24THRUST_300001_SM_1000_NS12placeholders2_9E,@object
	.size		_ZN34_INTERNAL_a0626b2d_4_k_cu_1fa0e5266thrust24THRUST_300001_SM_1000_NS12placeholders2_9E,(_ZN34_INTERNAL_a0626b2d_4_k_cu_1fa0e5264cuda3std3__419piecewise_constructE - _ZN34_INTERNAL_a0626b2d_4_k_cu_1fa0e5266thrust24THRUST_300001_SM_1000_NS12placeholders2_9E)
_ZN34_INTERNAL_a0626b2d_4_k_cu_1fa0e5266thrust24THRUST_300001_SM_1000_NS12placeholders2_9E:
	.zero		1
	.type		_ZN34_INTERNAL_a0626b2d_4_k_cu_1fa0e5264cuda3std3__419piecewise_constructE,@object
	.size		_ZN34_INTERNAL_a0626b2d_4_k_cu_1fa0e5264cuda3std3__419piecewise_constructE,(_ZN34_INTERNAL_a0626b2d_4_k_cu_1fa0e5264cuda3std6ranges3__45__cpo5cdataE - _ZN34_INTERNAL_a0626b2d_4_k_cu_1fa0e5264cuda3std3__419piecewise_constructE)
_ZN34_INTERNAL_a0626b2d_4_k_cu_1fa0e5264cuda3std3__419piecewise_constructE:
	.zero		1
	.type		_ZN34_INTERNAL_a0626b2d_4_k_cu_1fa0e5264cuda3std6ranges3__45__cpo5cdataE,@object
	.size		_ZN34_INTERNAL_a0626b2d_4_k_cu_1fa0e5264cuda3std6ranges3__45__cpo5cdataE,(_ZN34_INTERNAL_a0626b2d_4_k_cu_1fa0e5266thrust24THRUST_300001_SM_1000_NS12placeholders2_1E - _ZN34_INTERNAL_a0626b2d_4_k_cu_1fa0e5264cuda3std6ranges3__45__cpo5cdataE)
_ZN34_INTERNAL_a0626b2d_4_k_cu_1fa0e5264cuda3std6ranges3__45__cpo5cdataE:
	.zero		1
	.type		_ZN34_INTERNAL_a0626b2d_4_k_cu_1fa0e5266thrust24THRUST_300001_SM_1000_NS12placeholders2_1E,@object
	.size		_ZN34_INTERNAL_a0626b2d_4_k_cu_1fa0e5266thrust24THRUST_300001_SM_1000_NS12placeholders2_1E,(_ZN34_INTERNAL_a0626b2d_4_k_cu_1fa0e5264cuda3std3__45__cpo3endE - _ZN34_INTERNAL_a0626b2d_4_k_cu_1fa0e5266thrust24THRUST_300001_SM_1000_NS12placeholders2_1E)
_ZN34_INTERNAL_a0626b2d_4_k_cu_1fa0e5266thrust24THRUST_300001_SM_1000_NS12placeholders2_1E:
	.zero		1
	.type		_ZN34_INTERNAL_a0626b2d_4_k_cu_1fa0e5264cuda3std3__45__cpo3endE,@object
	.size		_ZN34_INTERNAL_a0626b2d_4_k_cu_1fa0e5264cuda3std3__45__cpo3endE,(_ZN34_INTERNAL_a0626b2d_4_k_cu_1fa0e5264cuda3std6ranges3__45__cpo3endE - _ZN34_INTERNAL_a0626b2d_4_k_cu_1fa0e5264cuda3std3__45__cpo3endE)
_ZN34_INTERNAL_a0626b2d_4_k_cu_1fa0e5264cuda3std3__45__cpo3endE:
	.zero		1
	.type		_ZN34_INTERNAL_a0626b2d_4_k_cu_1fa0e5264cuda3std6ranges3__45__cpo3endE,@object
	.size		_ZN34_INTERNAL_a0626b2d_4_k_cu_1fa0e5264cuda3std6ranges3__45__cpo3endE,(_ZN34_INTERNAL_a0626b2d_4_k_cu_1fa0e5266thrust24THRUST_300001_SM_1000_NS12placeholders2_5E - _ZN34_INTERNAL_a0626b2d_4_k_cu_1fa0e5264cuda3std6ranges3__45__cpo3endE)
_ZN34_INTERNAL_a0626b2d_4_k_cu_1fa0e5264cuda3std6ranges3__45__cpo3endE:
	.zero		1
	.type		_ZN34_INTERNAL_a0626b2d_4_k_cu_1fa0e5266thrust24THRUST_300001_SM_1000_NS12placeholders2_5E,@object
	.size		_ZN34_INTERNAL_a0626b2d_4_k_cu_1fa0e5266thrust24THRUST_300001_SM_1000_NS12placeholders2_5E,(_ZN34_INTERNAL_a0626b2d_4_k_cu_1fa0e5264cuda3std3__45__cpo4rendE - _ZN34_INTERNAL_a0626b2d_4_k_cu_1fa0e5266thrust24THRUST_300001_SM_1000_NS12placeholders2_5E)
_ZN34_INTERNAL_a0626b2d_4_k_cu_1fa0e5266thrust24THRUST_300001_SM_1000_NS12placeholders2_5E:
	.zero		1
	.type		_ZN34_INTERNAL_a0626b2d_4_k_cu_1fa0e5264cuda3std3__45__cpo4rendE,@object
	.size		_ZN34_INTERNAL_a0626b2d_4_k_cu_1fa0e5264cuda3std3__45__cpo4rendE,(_ZN34_INTERNAL_a0626b2d_4_k_cu_1fa0e5264cuda3std6ranges3__45__cpo9iter_swapE - _ZN34_INTERNAL_a0626b2d_4_k_cu_1fa0e5264cuda3std3__45__cpo4rendE)
_ZN34_INTERNAL_a0626b2d_4_k_cu_1fa0e5264cuda3std3__45__cpo4rendE:
	.zero		1
	.type		_ZN34_INTERNAL_a0626b2d_4_k_cu_1fa0e5264cuda3std6ranges3__45__cpo9iter_swapE,@object
	.size		_ZN34_INTERNAL_a0626b2d_4_k_cu_1fa0e5264cuda3std6ranges3__45__cpo9iter_swapE,(_ZN34_INTERNAL_a0626b2d_4_k_cu_1fa0e5264cuda3std3__48unexpectE - _ZN34_INTERNAL_a0626b2d_4_k_cu_1fa0e5264cuda3std6ranges3__45__cpo9iter_swapE)
_ZN34_INTERNAL_a0626b2d_4_k_cu_1fa0e5264cuda3std6ranges3__45__cpo9iter_swapE:
	.zero		1
	.type		_ZN34_INTERNAL_a0626b2d_4_k_cu_1fa0e5264cuda3std3__48unexpectE,@object
	.size		_ZN34_INTERNAL_a0626b2d_4_k_cu_1fa0e5264cuda3std3__48unexpectE,(_ZN34_INTERNAL_a0626b2d_4_k_cu_1fa0e5266thrust24THRUST_300001_SM_1000_NS8cuda_cub3parE - _ZN34_INTERNAL_a0626b2d_4_k_cu_1fa0e5264cuda3std3__48unexpectE)
_ZN34_INTERNAL_a0626b2d_4_k_cu_1fa0e5264cuda3std3__48unexpectE:
	.zero		1
	.type		_ZN34_INTERNAL_a0626b2d_4_k_cu_1fa0e5266thrust24THRUST_300001_SM_1000_NS8cuda_cub3parE,@object
	.size		_ZN34_INTERNAL_a0626b2d_4_k_cu_1fa0e5266thrust24THRUST_300001_SM_1000_NS8cuda_cub3parE,(.L_30 - _ZN34_INTERNAL_a0626b2d_4_k_cu_1fa0e5266thrust24THRUST_300001_SM_1000_NS8cuda_cub3parE)
_ZN34_INTERNAL_a0626b2d_4_k_cu_1fa0e5266thrust24THRUST_300001_SM_1000_NS8cuda_cub3parE:
	.zero		1
.L_30:


//--------------------- .nv.constant0._ZN3cub18CUB_300001_SM_10006detail11EmptyKernelIvEEvv --------------------------
	.section	.nv.constant0._ZN3cub18CUB_300001_SM_10006detail11EmptyKernelIvEEvv,"a",@progbits
	.sectionflags	@""
	.align	4
.nv.constant0._ZN3cub18CUB_300001_SM_10006detail11EmptyKernelIvEEvv:
	.zero		896


//--------------------- .nv.constant0._Z6kernelPPciS0_ --------------------------
	.section	.nv.constant0._Z6kernelPPciS0_,"a",@progbits
	.sectionflags	@""
	.align	4
.nv.constant0._Z6kernelPPciS0_:
	.zero		920


//--------------------- SYMBOLS --------------------------

	.type		.nv.reservedSmem.offset0,@object
	.size		.nv.reservedSmem.offset0,0x4
	.type		vprintf,@function
